//
// Generated by NVIDIA NVVM Compiler
//
// Compiler Build ID: CL-36424714
// Cuda compilation tools, release 13.0, V13.0.88
// Based on NVVM 20.0.0
//

.version 9.0
.target sm_100
.address_size 64

	// .globl	_Z10vector_addPfS_S_i

.visible .entry _Z10vector_addPfS_S_i(
	.param .u64 .ptr .align 1 _Z10vector_addPfS_S_i_param_0,
	.param .u64 .ptr .align 1 _Z10vector_addPfS_S_i_param_1,
	.param .u64 .ptr .align 1 _Z10vector_addPfS_S_i_param_2,
	.param .u32 _Z10vector_addPfS_S_i_param_3
)
{
	.reg .pred 	%p<3>;
	.reg .b32 	%r<10>;
	.reg .b32 	%f<4>;
	.reg .b64 	%rd<11>;

	ld.param.u64 	%rd4, [_Z10vector_addPfS_S_i_param_0];
	ld.param.u64 	%rd5, [_Z10vector_addPfS_S_i_param_1];
	ld.param.u64 	%rd6, [_Z10vector_addPfS_S_i_param_2];
	mov.u32 	%r6, %tid.x;
	mov.u32 	%r7, %ctaid.x;
	mov.u32 	%r1, %ntid.x;
	mad.lo.s32 	%r9, %r7, %r1, %r6;
	setp.gt.s32 	%p1, %r9, 9999999;
	@%p1 bra 	$L__BB0_3;
	mov.u32 	%r8, %nctaid.x;
	mul.lo.s32 	%r3, %r1, %r8;
	cvta.to.global.u64 	%rd1, %rd5;
	cvta.to.global.u64 	%rd2, %rd6;
	cvta.to.global.u64 	%rd3, %rd4;
$L__BB0_2:
	mul.wide.s32 	%rd7, %r9, 4;
	add.s64 	%rd8, %rd1, %rd7;
	ld.global.f32 	%f1, [%rd8];
	add.s64 	%rd9, %rd2, %rd7;
	ld.global.f32 	%f2, [%rd9];
	add.f32 	%f3, %f1, %f2;
	add.s64 	%rd10, %rd3, %rd7;
	st.global.f32 	[%rd10], %f3;
	add.s32 	%r9, %r9, %r3;
	setp.lt.s32 	%p2, %r9, 10000000;
	@%p2 bra 	$L__BB0_2;
$L__BB0_3:
	ret;

}


// ===== COMPILED SASS (sm_100) =====

	.target	sm_100

	.elftype	@"ET_EXEC"


//--------------------- .note.nv.tkinfo           --------------------------
	.section	.note.nv.tkinfo,"",@"SHT_NOTE"
	.sectionflags	@"SHF_NOTE_NV_TKINFO"
	.tkinfo
        /*0018*/ 	.word	0x00000002
        /*0030*/ 	.string	""
        /*0030*/ 	.string	"ptxas"
        /*0030*/ 	.string	"Cuda compilation tools, release 13.0, V13.0.88"
        /*0030*/ 	.string	"Build cuda_13.0.r13.0/compiler.36424714_0"
        /*0030*/ 	.string	"-arch sm_100 -m 64 "



//--------------------- .note.nv.cuinfo           --------------------------
	.section	.note.nv.cuinfo,"",@"SHT_NOTE"
	.sectionflags	@"SHF_NOTE_NV_CUINFO"
        /*0018*/ 	.short	0x0002
        /*001a*/ 	.short	0x0064
        /*001c*/ 	.short	0x0082
	.zero		2


//--------------------- .nv.info                  --------------------------
	.section	.nv.info,"",@"SHT_CUDA_INFO"
	.align	4


	//----- nvinfo : EIATTR_REGCOUNT
	.align		4
        /*0000*/ 	.byte	0x04, 0x2f
        /*0002*/ 	.short	(.L_1 - .L_0)
	.align		4
.L_0:
        /*0004*/ 	.word	index@(_Z10vector_addPfS_S_i)
        /*0008*/ 	.word	0x00000014


	//----- nvinfo : EIATTR_FRAME_SIZE
	.align		4
.L_1:
        /*000c*/ 	.byte	0x04, 0x11
        /*000e*/ 	.short	(.L_3 - .L_2)
	.align		4
.L_2:
        /*0010*/ 	.word	index@(_Z10vector_addPfS_S_i)
        /*0014*/ 	.word	0x00000000


	//----- nvinfo : EIATTR_MIN_STACK_SIZE
	.align		4
.L_3:
        /*0018*/ 	.byte	0x04, 0x12
        /*001a*/ 	.short	(.L_5 - .L_4)
	.align		4
.L_4:
        /*001c*/ 	.word	index@(_Z10vector_addPfS_S_i)
        /*0020*/ 	.word	0x00000000
.L_5:


//--------------------- .nv.compat                --------------------------
	.section	.nv.compat,"",@"SHT_CUDA_COMPAT_INFO"
	.align	4
        /*0000*/ 	.byte	0x02, 0x09, 0x00, 0x00, 0x02, 0x02, 0x01, 0x00, 0x02, 0x05, 0x05, 0x00, 0x03, 0x07, 0x01, 0x01
        /*0010*/ 	.byte	0x02, 0x03, 0x00, 0x00, 0x02, 0x06, 0x01, 0x00, 0x04, 0x0b, 0x08, 0x00, 0x09, 0x00, 0x00, 0x00
        /*0020*/ 	.byte	0x00, 0x00, 0x00, 0x00


//--------------------- .nv.info._Z10vector_addPfS_S_i --------------------------
	.section	.nv.info._Z10vector_addPfS_S_i,"",@"SHT_CUDA_INFO"
	.sectionflags	@""
	.align	4


	//----- nvinfo : EIATTR_CUDA_API_VERSION
	.align		4
        /*0000*/ 	.byte	0x04, 0x37
        /*0002*/ 	.short	(.L_7 - .L_6)
.L_6:
        /*0004*/ 	.word	0x00000082


	//----- nvinfo : EIATTR_KPARAM_INFO
	.align		4
.L_7:
        /*0008*/ 	.byte	0x04, 0x17
        /*000a*/ 	.short	(.L_9 - .L_8)
.L_8:
        /*000c*/ 	.word	0x00000000
        /*0010*/ 	.short	0x0003
        /*0012*/ 	.short	0x0018
        /*0014*/ 	.byte	0x00, 0xf0, 0x11, 0x00


	//----- nvinfo : EIATTR_KPARAM_INFO
	.align		4
.L_9:
        /*0018*/ 	.byte	0x04, 0x17
        /*001a*/ 	.short	(.L_11 - .L_10)
.L_10:
        /*001c*/ 	.word	0x00000000
        /*0020*/ 	.short	0x0002
        /*0022*/ 	.short	0x0010
        /*0024*/ 	.byte	0x00, 0xf5, 0x21, 0x00


	//----- nvinfo : EIATTR_KPARAM_INFO
	.align		4
.L_11:
        /*0028*/ 	.byte	0x04, 0x17
        /*002a*/ 	.short	(.L_13 - .L_12)
.L_12:
        /*002c*/ 	.word	0x00000000
        /*0030*/ 	.short	0x0001
        /*0032*/ 	.short	0x0008
        /*0034*/ 	.byte	0x00, 0xf5, 0x21, 0x00


	//----- nvinfo : EIATTR_KPARAM_INFO
	.align		4
.L_13:
        /*0038*/ 	.byte	0x04, 0x17
        /*003a*/ 	.short	(.L_15 - .L_14)
.L_14:
        /*003c*/ 	.word	0x00000000
        /*0040*/ 	.short	0x0000
        /*0042*/ 	.short	0x0000
        /*0044*/ 	.byte	0x00, 0xf5, 0x21, 0x00


	//----- nvinfo : EIATTR_SPARSE_MMA_MASK
	.align		4
.L_15:
        /*0048*/ 	.byte	0x03, 0x50
        /*004a*/ 	.short	0x0000


	//----- nvinfo : EIATTR_MAXREG_COUNT
	.align		4
        /*004c*/ 	.byte	0x03, 0x1b
        /*004e*/ 	.short	0x00ff


	//----- nvinfo : EIATTR_MERCURY_ISA_VERSION
	.align		4
        /*0050*/ 	.byte	0x03, 0x5f
        /*0052*/ 	.short	0x0101


	//----- nvinfo : EIATTR_VRC_CTA_INIT_COUNT
	.align		4
        /*0054*/ 	.byte	0x02, 0x4a
	.zero		1
	.zero		1


	//----- nvinfo : EIATTR_EXIT_INSTR_OFFSETS
	.align		4
        /*0058*/ 	.byte	0x04, 0x1c
        /*005a*/ 	.short	(.L_17 - .L_16)


	//   ....[0]....
.L_16:
        /*005c*/ 	.word	0x00000060


	//   ....[1]....
        /*0060*/ 	.word	0x00000170


	//----- nvinfo : EIATTR_CRS_STACK_SIZE
	.align		4
.L_17:
        /*0064*/ 	.byte	0x04, 0x1e
        /*0066*/ 	.short	(.L_19 - .L_18)
.L_18:
        /*0068*/ 	.word	0x00000000


	//----- nvinfo : EIATTR_CBANK_PARAM_SIZE
	.align		4
.L_19:
        /*006c*/ 	.byte	0x03, 0x19
        /*006e*/ 	.short	0x001c


	//----- nvinfo : EIATTR_PARAM_CBANK
	.align		4
        /*0070*/ 	.byte	0x04, 0x0a
        /*0072*/ 	.short	(.L_21 - .L_20)
	.align		4
.L_20:
        /*0074*/ 	.word	index@(.nv.constant0._Z10vector_addPfS_S_i)
        /*0078*/ 	.short	0x0380
        /*007a*/ 	.short	0x001c


	//----- nvinfo : EIATTR_SW_WAR
	.align		4
.L_21:
        /*007c*/ 	.byte	0x04, 0x36
        /*007e*/ 	.short	(.L_23 - .L_22)
.L_22:
        /*0080*/ 	.word	0x00000008
.L_23:


//--------------------- .nv.callgraph             --------------------------
	.section	.nv.callgraph,"",@"SHT_CUDA_CALLGRAPH"
	.align	4
	.sectionentsize	8
	.align		4
        /*0000*/ 	.word	0x00000000
	.align		4
        /*0004*/ 	.word	0xffffffff
	.align		4
        /*0008*/ 	.word	0x00000000
	.align		4
        /*000c*/ 	.word	0xfffffffe
	.align		4
        /*0010*/ 	.word	0x00000000
	.align		4
        /*0014*/ 	.word	0xfffffffd
	.align		4
        /*0018*/ 	.word	0x00000000
	.align		4
        /*001c*/ 	.word	0xfffffffc


//--------------------- .text._Z10vector_addPfS_S_i --------------------------
	.section	.text._Z10vector_addPfS_S_i,"ax",@progbits
	.align	128
        .global         _Z10vector_addPfS_S_i
        .type           _Z10vector_addPfS_S_i,@function
        .size           _Z10vector_addPfS_S_i,(.L_x_2 - _Z10vector_addPfS_S_i)
        .other          _Z10vector_addPfS_S_i,@"STO_CUDA_ENTRY STV_DEFAULT"
_Z10vector_addPfS_S_i:
.text._Z10vector_addPfS_S_i:
[----:B------:R-:W-:Y:S01]  /*0000*/  LDC R1, c[0x0][0x37c] ;  /* 0x0000df00ff017b82 */ /* 0x000fe20000000800 */
[----:B------:R-:W0:Y:S07]  /*0010*/  S2R R0, SR_TID.X ;  /* 0x0000000000007919 */ /* 0x000e2e0000002100 */
[----:B------:R-:W0:Y:S08]  /*0020*/  S2UR UR4, SR_CTAID.X ;  /* 0x00000000000479c3 */ /* 0x000e300000002500 */
[----:B------:R-:W0:Y:S02]  /*0030*/  LDC R15, c[0x0][0x360] ;  /* 0x0000d800ff0f7b82 */ /* 0x000e240000000800 */
[----:B0-----:R-:W-:-:S05]  /*0040*/  IMAD R0, R15, UR4, R0 ;  /* 0x000000040f007c24 */ /* 0x001fca000f8e0200 */
[----:B------:R-:W-:-:S13]  /*0050*/  ISETP.GT.AND P0, PT, R0, 0x98967f, PT ;  /* 0x0098967f0000780c */ /* 0x000fda0003f04270 */
[----:B------:R-:W-:Y:S05]  /*0060*/  @P0 EXIT ;  /* 0x000000000000094d */ /* 0x000fea0003800000 */
[----:B------:R-:W0:Y:S01]  /*0070*/  LDC.64 R10, c[0x0][0x390] ;  /* 0x0000e400ff0a7b82 */ /* 0x000e220000000a00 */
[----:B------:R-:W1:Y:S01]  /*0080*/  LDCU UR4, c[0x0][0x370] ;  /* 0x00006e00ff0477ac */ /* 0x000e620008000800 */
[----:B------:R-:W2:Y:S06]  /*0090*/  LDCU.64 UR6, c[0x0][0x358] ;  /* 0x00006b00ff0677ac */ /* 0x000eac0008000a00 */
[----:B------:R-:W3:Y:S08]  /*00a0*/  LDC.64 R12, c[0x0][0x380] ;  /* 0x0000e000ff0c7b82 */ /* 0x000ef00000000a00 */
[----:B------:R-:W4:Y:S01]  /*00b0*/  LDC.64 R8, c[0x0][0x388] ;  /* 0x0000e200ff087b82 */ /* 0x000f220000000a00 */
[----:B-1----:R-:W-:-:S07]  /*00c0*/  IMAD R15, R15, UR4, RZ ;  /* 0x000000040f0f7c24 */ /* 0x002fce000f8e02ff */
.L_x_0:
[----:B----4-:R-:W-:-:S04]  /*00d0*/  IMAD.WIDE R2, R0, 0x4, R8 ;  /* 0x0000000400027825 */ /* 0x010fc800078e0208 */
[C---:B0-----:R-:W-:Y:S02]  /*00e0*/  IMAD.WIDE R4, R0.reuse, 0x4, R10 ;  /* 0x0000000400047825 */ /* 0x041fe400078e020a */
[----:B--2---:R-:W2:Y:S04]  /*00f0*/  LDG.E R2, desc[UR6][R2.64] ;  /* 0x0000000602027981 */ /* 0x004ea8000c1e1900 */
[----:B------:R-:W2:Y:S01]  /*0100*/  LDG.E R5, desc[UR6][R4.64] ;  /* 0x0000000604057981 */ /* 0x000ea2000c1e1900 */
[----:B-1-3--:R-:W-:Y:S01]  /*0110*/  IMAD.WIDE R6, R0, 0x4, R12 ;  /* 0x0000000400067825 */ /* 0x00afe200078e020c */
[----:B------:R-:W-:-:S04]  /*0120*/  IADD3 R0, PT, PT, R15, R0, RZ ;  /* 0x000000000f007210 */ /* 0x000fc80007ffe0ff */
[----:B------:R-:W-:Y:S01]  /*0130*/  ISETP.GE.AND P0, PT, R0, 0x989680, PT ;  /* 0x009896800000780c */ /* 0x000fe20003f06270 */
[----:B--2---:R-:W-:-:S05]  /*0140*/  FADD R17, R2, R5 ;  /* 0x0000000502117221 */ /* 0x004fca0000000000 */
[----:B------:R1:W-:Y:S07]  /*0150*/  STG.E desc[UR6][R6.64], R17 ;  /* 0x0000001106007986 */ /* 0x0003ee000c101906 */
[----:B------:R-:W-:Y:S05]  /*0160*/  @!P0 BRA `(.L_x_0) ;  /* 0xfffffffc00d88947 */ /* 0x000fea000383ffff */
[----:B------:R-:W-:Y:S05]  /*0170*/  EXIT ;  /* 0x000000000000794d */ /* 0x000fea0003800000 */
.L_x_1:
[----:B------:R-:W-:-:S00]  /*0180*/  BRA `(.L_x_1) ;  /* 0xfffffffc00fc7947 */ /* 0x000fc0000383ffff */
[----:B------:R-:W-:-:S00]  /*0190*/  NOP ;  /* 0x0000000000007918 */ /* 0x000fc00000000000 */
        /* <DEDUP_REMOVED lines=14> */
.L_x_2:


//--------------------- .nv.shared.reserved.0     --------------------------
	.section	.nv.shared.reserved.0,"aw",@nobits
	.weak		__nv_reservedSMEM_offset_0_alias
	.size		__nv_reservedSMEM_offset_0_alias, 0, 64
	.other		__nv_reservedSMEM_offset_0_alias,@"STO_CUDA_RESERVED_SHARED STV_DEFAULT"
__nv_reservedSMEM_offset_0_alias:
	.zero		0
	.zero		64


//--------------------- .nv.constant0._Z10vector_addPfS_S_i --------------------------
	.section	.nv.constant0._Z10vector_addPfS_S_i,"a",@progbits
	.sectionflags	@""
	.align	4
.nv.constant0._Z10vector_addPfS_S_i:
	.zero		924


//--------------------- SYMBOLS --------------------------

	.type		.nv.reservedSmem.offset0,@object
	.size		.nv.reservedSmem.offset0,0x4
